//
// Generated by NVIDIA NVVM Compiler
//
// Compiler Build ID: CL-36424714
// Cuda compilation tools, release 13.0, V13.0.88
// Based on NVVM 20.0.0
//

.version 9.0
.target sm_100
.address_size 64

	// .globl	_Z16printThreadIndexPiii
.extern .func  (.param .b32 func_retval0) vprintf
(
	.param .b64 vprintf_param_0,
	.param .b64 vprintf_param_1
)
;
.global .align 1 .b8 $str[89] = {116, 104, 114, 101, 97, 100, 95, 105, 100, 58, 32, 40, 37, 100, 44, 32, 37, 100, 41, 44, 32, 98, 108, 111, 99, 107, 95, 105, 100, 58, 32, 40, 37, 100, 44, 32, 37, 100, 41, 44, 32, 99, 111, 111, 114, 100, 105, 110, 97, 116, 101, 58, 32, 40, 37, 100, 44, 32, 37, 100, 41, 32, 103, 108, 111, 98, 97, 108, 32, 105, 110, 100, 101, 120, 32, 37, 50, 100, 32, 105, 118, 97, 108, 32, 37, 50, 100, 10};

.visible .entry _Z16printThreadIndexPiii(
	.param .u64 .ptr .align 1 _Z16printThreadIndexPiii_param_0,
	.param .u32 _Z16printThreadIndexPiii_param_1,
	.param .u32 _Z16printThreadIndexPiii_param_2
)
{
	.local .align 16 .b8 	__local_depot0[32];
	.reg .b64 	%SP;
	.reg .b64 	%SPL;
	.reg .b32 	%r<14>;
	.reg .b64 	%rd<9>;

	mov.u64 	%SPL, __local_depot0;
	cvta.local.u64 	%SP, %SPL;
	ld.param.u64 	%rd1, [_Z16printThreadIndexPiii_param_0];
	ld.param.u32 	%r1, [_Z16printThreadIndexPiii_param_1];
	cvta.to.global.u64 	%rd2, %rd1;
	add.u64 	%rd3, %SP, 0;
	add.u64 	%rd4, %SPL, 0;
	mov.u32 	%r2, %tid.x;
	mov.u32 	%r3, %ctaid.x;
	mov.u32 	%r4, %ntid.x;
	mad.lo.s32 	%r5, %r3, %r4, %r2;
	mov.u32 	%r6, %tid.y;
	mov.u32 	%r7, %ctaid.y;
	mov.u32 	%r8, %ntid.y;
	mad.lo.s32 	%r9, %r7, %r8, %r6;
	mad.lo.s32 	%r10, %r1, %r9, %r5;
	mul.wide.u32 	%rd5, %r10, 4;
	add.s64 	%rd6, %rd2, %rd5;
	ld.global.u32 	%r11, [%rd6];
	st.local.v4.u32 	[%rd4], {%r2, %r6, %r3, %r7};
	st.local.v4.u32 	[%rd4+16], {%r5, %r9, %r10, %r11};
	mov.u64 	%rd7, $str;
	cvta.global.u64 	%rd8, %rd7;
	{ // callseq 0, 0
	.param .b64 param0;
	st.param.b64 	[param0], %rd8;
	.param .b64 param1;
	st.param.b64 	[param1], %rd3;
	.param .b32 retval0;
	call.uni (retval0), 
	vprintf, 
	(
	param0, 
	param1
	);
	ld.param.b32 	%r12, [retval0];
	} // callseq 0
	ret;

}


// ===== COMPILED SASS (sm_100) =====

	.target	sm_100

	.elftype	@"ET_EXEC"


//--------------------- .note.nv.tkinfo           --------------------------
	.section	.note.nv.tkinfo,"",@"SHT_NOTE"
	.sectionflags	@"SHF_NOTE_NV_TKINFO"
	.tkinfo
        /*0018*/ 	.word	0x00000002
        /*0030*/ 	.string	""
        /*0030*/ 	.string	"ptxas"
        /*0030*/ 	.string	"Cuda compilation tools, release 13.0, V13.0.88"
        /*0030*/ 	.string	"Build cuda_13.0.r13.0/compiler.36424714_0"
        /*0030*/ 	.string	"-arch sm_100 -m 64 "



//--------------------- .note.nv.cuinfo           --------------------------
	.section	.note.nv.cuinfo,"",@"SHT_NOTE"
	.sectionflags	@"SHF_NOTE_NV_CUINFO"
        /*0018*/ 	.short	0x0002
        /*001a*/ 	.short	0x0064
        /*001c*/ 	.short	0x0082
	.zero		2


//--------------------- .nv.info                  --------------------------
	.section	.nv.info,"",@"SHT_CUDA_INFO"
	.align	4


	//----- nvinfo : EIATTR_REGCOUNT
	.align		4
        /*0000*/ 	.byte	0x04, 0x2f
        /*0002*/ 	.short	(.L_2 - .L_1)
	.align		4
.L_1:
        /*0004*/ 	.word	index@(_Z16printThreadIndexPiii)
        /*0008*/ 	.word	0x00000018


	//----- nvinfo : EIATTR_FRAME_SIZE
	.align		4
.L_2:
        /*000c*/ 	.byte	0x04, 0x11
        /*000e*/ 	.short	(.L_4 - .L_3)
	.align		4
.L_3:
        /*0010*/ 	.word	index@(_Z16printThreadIndexPiii)
        /*0014*/ 	.word	0x00000020


	//----- nvinfo : EIATTR_MIN_STACK_SIZE
	.align		4
.L_4:
        /*0018*/ 	.byte	0x04, 0x12
        /*001a*/ 	.short	(.L_6 - .L_5)
	.align		4
.L_5:
        /*001c*/ 	.word	index@(_Z16printThreadIndexPiii)
        /*0020*/ 	.word	0x00000020
.L_6:


//--------------------- .nv.compat                --------------------------
	.section	.nv.compat,"",@"SHT_CUDA_COMPAT_INFO"
	.align	4
        /*0000*/ 	.byte	0x02, 0x09, 0x00, 0x00, 0x02, 0x02, 0x01, 0x00, 0x02, 0x05, 0x05, 0x00, 0x03, 0x07, 0x01, 0x01
        /*0010*/ 	.byte	0x02, 0x03, 0x00, 0x00, 0x02, 0x06, 0x01, 0x00, 0x04, 0x0b, 0x08, 0x00, 0x09, 0x00, 0x00, 0x00
        /*0020*/ 	.byte	0x00, 0x00, 0x00, 0x00


//--------------------- .nv.info._Z16printThreadIndexPiii --------------------------
	.section	.nv.info._Z16printThreadIndexPiii,"",@"SHT_CUDA_INFO"
	.sectionflags	@""
	.align	4


	//----- nvinfo : EIATTR_CUDA_API_VERSION
	.align		4
        /*0000*/ 	.byte	0x04, 0x37
        /*0002*/ 	.short	(.L_8 - .L_7)
.L_7:
        /*0004*/ 	.word	0x00000082


	//----- nvinfo : EIATTR_KPARAM_INFO
	.align		4
.L_8:
        /*0008*/ 	.byte	0x04, 0x17
        /*000a*/ 	.short	(.L_10 - .L_9)
.L_9:
        /*000c*/ 	.word	0x00000000
        /*0010*/ 	.short	0x0002
        /*0012*/ 	.short	0x000c
        /*0014*/ 	.byte	0x00, 0xf0, 0x11, 0x00


	//----- nvinfo : EIATTR_KPARAM_INFO
	.align		4
.L_10:
        /*0018*/ 	.byte	0x04, 0x17
        /*001a*/ 	.short	(.L_12 - .L_11)
.L_11:
        /*001c*/ 	.word	0x00000000
        /*0020*/ 	.short	0x0001
        /*0022*/ 	.short	0x0008
        /*0024*/ 	.byte	0x00, 0xf0, 0x11, 0x00


	//----- nvinfo : EIATTR_KPARAM_INFO
	.align		4
.L_12:
        /*0028*/ 	.byte	0x04, 0x17
        /*002a*/ 	.short	(.L_14 - .L_13)
.L_13:
        /*002c*/ 	.word	0x00000000
        /*0030*/ 	.short	0x0000
        /*0032*/ 	.short	0x0000
        /*0034*/ 	.byte	0x00, 0xf5, 0x21, 0x00


	//----- nvinfo : EIATTR_SPARSE_MMA_MASK
	.align		4
.L_14:
        /*0038*/ 	.byte	0x03, 0x50
        /*003a*/ 	.short	0x0000


	//----- nvinfo : EIATTR_MAXREG_COUNT
	.align		4
        /*003c*/ 	.byte	0x03, 0x1b
        /*003e*/ 	.short	0x00ff


	//----- nvinfo : EIATTR_EXTERNS
	.align		4
        /*0040*/ 	.byte	0x04, 0x0f
        /*0042*/ 	.short	(.L_16 - .L_15)


	//   ....[0]....
	.align		4
.L_15:
        /*0044*/ 	.word	index@(vprintf)


	//----- nvinfo : EIATTR_MERCURY_ISA_VERSION
	.align		4
.L_16:
        /*0048*/ 	.byte	0x03, 0x5f
        /*004a*/ 	.short	0x0101


	//----- nvinfo : EIATTR_VRC_CTA_INIT_COUNT
	.align		4
        /*004c*/ 	.byte	0x02, 0x4a
	.zero		1
	.zero		1


	//----- nvinfo : EIATTR_SYSCALL_OFFSETS
	.align		4
        /*0050*/ 	.byte	0x04, 0x46
        /*0052*/ 	.short	(.L_18 - .L_17)


	//   ....[0]....
.L_17:
        /*0054*/ 	.word	0x000001c0


	//----- nvinfo : EIATTR_EXIT_INSTR_OFFSETS
	.align		4
.L_18:
        /*0058*/ 	.byte	0x04, 0x1c
        /*005a*/ 	.short	(.L_20 - .L_19)


	//   ....[0]....
.L_19:
        /*005c*/ 	.word	0x000001d0


	//----- nvinfo : EIATTR_CBANK_PARAM_SIZE
	.align		4
.L_20:
        /*0060*/ 	.byte	0x03, 0x19
        /*0062*/ 	.short	0x0010


	//----- nvinfo : EIATTR_PARAM_CBANK
	.align		4
        /*0064*/ 	.byte	0x04, 0x0a
        /*0066*/ 	.short	(.L_22 - .L_21)
	.align		4
.L_21:
        /*0068*/ 	.word	index@(.nv.constant0._Z16printThreadIndexPiii)
        /*006c*/ 	.short	0x0380
        /*006e*/ 	.short	0x0010


	//----- nvinfo : EIATTR_SW_WAR
	.align		4
.L_22:
        /*0070*/ 	.byte	0x04, 0x36
        /*0072*/ 	.short	(.L_24 - .L_23)
.L_23:
        /*0074*/ 	.word	0x00000008
.L_24:


//--------------------- .nv.callgraph             --------------------------
	.section	.nv.callgraph,"",@"SHT_CUDA_CALLGRAPH"
	.align	4
	.sectionentsize	8
	.align		4
        /*0000*/ 	.word	0x00000000
	.align		4
        /*0004*/ 	.word	0xffffffff
	.align		4
        /*0008*/ 	.word	index@(_Z16printThreadIndexPiii)
	.align		4
        /*000c*/ 	.word	index@(vprintf)
	.align		4
        /*0010*/ 	.word	0x00000000
	.align		4
        /*0014*/ 	.word	0xfffffffe
	.align		4
        /*0018*/ 	.word	0x00000000
	.align		4
        /*001c*/ 	.word	0xfffffffd
	.align		4
        /*0020*/ 	.word	0x00000000
	.align		4
        /*0024*/ 	.word	0xfffffffc


//--------------------- .nv.constant4             --------------------------
	.section	.nv.constant4,"a",@progbits
	.align	8
	.align		8
.nv.constant4:
        /*0000*/ 	.dword	vprintf
	.align		8
        /*0008*/ 	.dword	$str


//--------------------- .text._Z16printThreadIndexPiii --------------------------
	.section	.text._Z16printThreadIndexPiii,"ax",@progbits
	.align	128
        .global         _Z16printThreadIndexPiii
        .type           _Z16printThreadIndexPiii,@function
        .size           _Z16printThreadIndexPiii,(.L_x_2 - _Z16printThreadIndexPiii)
        .other          _Z16printThreadIndexPiii,@"STO_CUDA_ENTRY STV_DEFAULT"
_Z16printThreadIndexPiii:
.text._Z16printThreadIndexPiii:
[----:B------:R-:W0:Y:S01]  /*0000*/  LDC R1, c[0x0][0x37c] ;  /* 0x0000df00ff017b82 */ /* 0x000e220000000800 */
[----:B------:R-:W1:Y:S01]  /*0010*/  S2R R16, SR_TID.X ;  /* 0x0000000000107919 */ /* 0x000e620000002100 */
[----:B------:R-:W2:Y:S06]  /*0020*/  LDCU UR6, c[0x0][0x2fc] ;  /* 0x00005f80ff0677ac */ /* 0x000eac0008000800 */
[----:B------:R-:W3:Y:S01]  /*0030*/  LDC.64 R2, c[0x0][0x380] ;  /* 0x0000e000ff027b82 */ /* 0x000ee20000000a00 */
[----:B0-----:R-:W-:Y:S01]  /*0040*/  IADD3 R1, PT, PT, R1, -0x20, RZ ;  /* 0xffffffe001017810 */ /* 0x001fe20007ffe0ff */
[----:B------:R-:W1:Y:S01]  /*0050*/  S2R R18, SR_CTAID.X ;  /* 0x0000000000127919 */ /* 0x000e620000002500 */
[----:B------:R-:W1:Y:S01]  /*0060*/  LDCU UR7, c[0x0][0x360] ;  /* 0x00006c00ff0777ac */ /* 0x000e620008000800 */
[----:B------:R-:W0:Y:S01]  /*0070*/  S2R R17, SR_TID.Y ;  /* 0x0000000000117919 */ /* 0x000e220000002200 */
[----:B------:R-:W0:Y:S01]  /*0080*/  LDCU UR8, c[0x0][0x364] ;  /* 0x00006c80ff0877ac */ /* 0x000e220008000800 */
[----:B------:R-:W0:Y:S01]  /*0090*/  S2R R19, SR_CTAID.Y ;  /* 0x0000000000137919 */ /* 0x000e220000002600 */
[----:B------:R-:W4:Y:S01]  /*00a0*/  LDCU UR9, c[0x0][0x388] ;  /* 0x00007100ff0977ac */ /* 0x000f220008000800 */
[----:B------:R-:W5:Y:S01]  /*00b0*/  LDCU.64 UR4, c[0x0][0x358] ;  /* 0x00006b00ff0477ac */ /* 0x000f620008000a00 */
[----:B-1----:R-:W-:-:S02]  /*00c0*/  IMAD R8, R18, UR7, R16 ;  /* 0x0000000712087c24 */ /* 0x002fc4000f8e0210 */
[----:B0-----:R-:W-:-:S04]  /*00d0*/  IMAD R9, R19, UR8, R17 ;  /* 0x0000000813097c24 */ /* 0x001fc8000f8e0211 */
[----:B----4-:R-:W-:Y:S01]  /*00e0*/  IMAD R10, R9, UR9, R8 ;  /* 0x00000009090a7c24 */ /* 0x010fe2000f8e0208 */
[----:B------:R-:W-:Y:S01]  /*00f0*/  MOV R0, 0x0 ;  /* 0x0000000000007802 */ /* 0x000fe20000000f00 */
[----:B------:R0:W-:Y:S01]  /*0100*/  STL.128 [R1], R16 ;  /* 0x0000001001007387 */ /* 0x0001e20000100c00 */
[----:B------:R-:W1:Y:S01]  /*0110*/  LDCU.64 UR8, c[0x4][0x8] ;  /* 0x01000100ff0877ac */ /* 0x000e620008000a00 */
[----:B---3--:R-:W-:-:S05]  /*0120*/  IMAD.WIDE.U32 R2, R10, 0x4, R2 ;  /* 0x000000040a027825 */ /* 0x008fca00078e0002 */
[----:B-----5:R-:W3:Y:S01]  /*0130*/  LDG.E R11, desc[UR4][R2.64] ;  /* 0x00000004020b7981 */ /* 0x020ee2000c1e1900 */
[----:B------:R-:W4:Y:S01]  /*0140*/  LDCU UR4, c[0x0][0x2f8] ;  /* 0x00005f00ff0477ac */ /* 0x000f220008000800 */
[----:B------:R0:W0:Y:S01]  /*0150*/  LDC.64 R12, c[0x4][R0] ;  /* 0x01000000000c7b82 */ /* 0x0000220000000a00 */
[----:B-1----:R-:W-:Y:S02]  /*0160*/  MOV R4, UR8 ;  /* 0x0000000800047c02 */ /* 0x002fe40008000f00 */
[----:B------:R-:W-:Y:S02]  /*0170*/  MOV R5, UR9 ;  /* 0x0000000900057c02 */ /* 0x000fe40008000f00 */
[----:B----4-:R-:W-:-:S04]  /*0180*/  IADD3 R6, P0, PT, R1, UR4, RZ ;  /* 0x0000000401067c10 */ /* 0x010fc8000ff1e0ff */
[----:B--2---:R-:W-:Y:S01]  /*0190*/  IADD3.X R7, PT, PT, RZ, UR6, RZ, P0, !PT ;  /* 0x00000006ff077c10 */ /* 0x004fe200087fe4ff */
[----:B0--3--:R1:W-:Y:S08]  /*01a0*/  STL.128 [R1+0x10], R8 ;  /* 0x0000100801007387 */ /* 0x0093f00000100c00 */
[----:B------:R-:W-:-:S07]  /*01b0*/  LEPC R20, `(.L_x_0) ;  /* 0x000000001014794e */ /* 0x000fce0000000000 */
[----:B-1----:R-:W-:Y:S05]  /*01c0*/  CALL.ABS.NOINC R12 ;  /* 0x000000000c007343 */ /* 0x002fea0003c00000 */
.L_x_0:
[----:B------:R-:W-:Y:S05]  /*01d0*/  EXIT ;  /* 0x000000000000794d */ /* 0x000fea0003800000 */
.L_x_1:
[----:B------:R-:W-:-:S00]  /*01e0*/  BRA `(.L_x_1) ;  /* 0xfffffffc00fc7947 */ /* 0x000fc0000383ffff */
[----:B------:R-:W-:-:S00]  /*01f0*/  NOP ;  /* 0x0000000000007918 */ /* 0x000fc00000000000 */
        /* <DEDUP_REMOVED lines=8> */
.L_x_2:


//--------------------- .nv.global.init           --------------------------
	.section	.nv.global.init,"aw",@progbits
.nv.global.init:
	.type		$str,@object
	.size		$str,(.L_0 - $str)
$str:
        /*0000*/ 	.byte	0x74, 0x68, 0x72, 0x65, 0x61, 0x64, 0x5f, 0x69, 0x64, 0x3a, 0x20, 0x28, 0x25, 0x64, 0x2c, 0x20
        /*0010*/ 	.byte	0x25, 0x64, 0x29, 0x2c, 0x20, 0x62, 0x6c, 0x6f, 0x63, 0x6b, 0x5f, 0x69, 0x64, 0x3a, 0x20, 0x28
        /*0020*/ 	.byte	0x25, 0x64, 0x2c, 0x20, 0x25, 0x64, 0x29, 0x2c, 0x20, 0x63, 0x6f, 0x6f, 0x72, 0x64, 0x69, 0x6e
        /*0030*/ 	.byte	0x61, 0x74, 0x65, 0x3a, 0x20, 0x28, 0x25, 0x64, 0x2c, 0x20, 0x25, 0x64, 0x29, 0x20, 0x67, 0x6c
        /*0040*/ 	.byte	0x6f, 0x62, 0x61, 0x6c, 0x20, 0x69, 0x6e, 0x64, 0x65, 0x78, 0x20, 0x25, 0x32, 0x64, 0x20, 0x69
        /*0050*/ 	.byte	0x76, 0x61, 0x6c, 0x20, 0x25, 0x32, 0x64, 0x0a, 0x00
.L_0:


//--------------------- .nv.shared.reserved.0     --------------------------
	.section	.nv.shared.reserved.0,"aw",@nobits
	.weak		__nv_reservedSMEM_offset_0_alias
	.size		__nv_reservedSMEM_offset_0_alias, 0, 64
	.other		__nv_reservedSMEM_offset_0_alias,@"STO_CUDA_RESERVED_SHARED STV_DEFAULT"
__nv_reservedSMEM_offset_0_alias:
	.zero		0
	.zero		64


//--------------------- .nv.constant0._Z16printThreadIndexPiii --------------------------
	.section	.nv.constant0._Z16printThreadIndexPiii,"a",@progbits
	.sectionflags	@""
	.align	4
.nv.constant0._Z16printThreadIndexPiii:
	.zero		912


//--------------------- SYMBOLS --------------------------

	.type		.nv.reservedSmem.offset0,@object
	.size		.nv.reservedSmem.offset0,0x4
	.type		vprintf,@function
